//
// Generated by NVIDIA NVVM Compiler
//
// Compiler Build ID: CL-36424714
// Cuda compilation tools, release 13.0, V13.0.88
// Based on NVVM 20.0.0
//

.version 9.0
.target sm_100
.address_size 64

	// .globl	LSMOutputKernel

.visible .entry LSMOutputKernel(
	.param .u64 .ptr .align 1 LSMOutputKernel_param_0,
	.param .u64 .ptr .align 1 LSMOutputKernel_param_1,
	.param .u64 .ptr .align 1 LSMOutputKernel_param_2,
	.param .f32 LSMOutputKernel_param_3,
	.param .u32 LSMOutputKernel_param_4
)
{
	.reg .pred 	%p<2>;
	.reg .b32 	%r<9>;
	.reg .b32 	%f<4>;
	.reg .b64 	%rd<11>;

	ld.param.u64 	%rd1, [LSMOutputKernel_param_0];
	ld.param.u64 	%rd2, [LSMOutputKernel_param_1];
	ld.param.u64 	%rd3, [LSMOutputKernel_param_2];
	ld.param.u32 	%r2, [LSMOutputKernel_param_4];
	mov.u32 	%r3, %ntid.x;
	mov.u32 	%r4, %ctaid.y;
	mov.u32 	%r5, %nctaid.x;
	mov.u32 	%r6, %ctaid.x;
	mov.u32 	%r7, %tid.x;
	mad.lo.s32 	%r8, %r5, %r4, %r6;
	mad.lo.s32 	%r1, %r8, %r3, %r7;
	setp.ge.s32 	%p1, %r1, %r2;
	@%p1 bra 	$L__BB0_2;
	cvta.to.global.u64 	%rd4, %rd1;
	cvta.to.global.u64 	%rd5, %rd2;
	cvta.to.global.u64 	%rd6, %rd3;
	mul.wide.s32 	%rd7, %r1, 4;
	add.s64 	%rd8, %rd4, %rd7;
	ld.global.f32 	%f1, [%rd8];
	add.s64 	%rd9, %rd5, %rd7;
	ld.global.f32 	%f2, [%rd9];
	max.f32 	%f3, %f1, %f2;
	add.s64 	%rd10, %rd6, %rd7;
	st.global.f32 	[%rd10], %f3;
$L__BB0_2:
	ret;

}


// ===== COMPILED SASS (sm_100) =====

	.target	sm_100

	.elftype	@"ET_EXEC"


//--------------------- .note.nv.tkinfo           --------------------------
	.section	.note.nv.tkinfo,"",@"SHT_NOTE"
	.sectionflags	@"SHF_NOTE_NV_TKINFO"
	.tkinfo
        /*0018*/ 	.word	0x00000002
        /*0030*/ 	.string	""
        /*0030*/ 	.string	"ptxas"
        /*0030*/ 	.string	"Cuda compilation tools, release 13.0, V13.0.88"
        /*0030*/ 	.string	"Build cuda_13.0.r13.0/compiler.36424714_0"
        /*0030*/ 	.string	"-arch sm_100 -m 64 "



//--------------------- .note.nv.cuinfo           --------------------------
	.section	.note.nv.cuinfo,"",@"SHT_NOTE"
	.sectionflags	@"SHF_NOTE_NV_CUINFO"
        /*0018*/ 	.short	0x0002
        /*001a*/ 	.short	0x0064
        /*001c*/ 	.short	0x0082
	.zero		2


//--------------------- .nv.info                  --------------------------
	.section	.nv.info,"",@"SHT_CUDA_INFO"
	.align	4


	//----- nvinfo : EIATTR_REGCOUNT
	.align		4
        /*0000*/ 	.byte	0x04, 0x2f
        /*0002*/ 	.short	(.L_1 - .L_0)
	.align		4
.L_0:
        /*0004*/ 	.word	index@(LSMOutputKernel)
        /*0008*/ 	.word	0x0000000c


	//----- nvinfo : EIATTR_FRAME_SIZE
	.align		4
.L_1:
        /*000c*/ 	.byte	0x04, 0x11
        /*000e*/ 	.short	(.L_3 - .L_2)
	.align		4
.L_2:
        /*0010*/ 	.word	index@(LSMOutputKernel)
        /*0014*/ 	.word	0x00000000


	//----- nvinfo : EIATTR_MIN_STACK_SIZE
	.align		4
.L_3:
        /*0018*/ 	.byte	0x04, 0x12
        /*001a*/ 	.short	(.L_5 - .L_4)
	.align		4
.L_4:
        /*001c*/ 	.word	index@(LSMOutputKernel)
        /*0020*/ 	.word	0x00000000
.L_5:


//--------------------- .nv.compat                --------------------------
	.section	.nv.compat,"",@"SHT_CUDA_COMPAT_INFO"
	.align	4
        /*0000*/ 	.byte	0x02, 0x09, 0x00, 0x00, 0x02, 0x02, 0x01, 0x00, 0x02, 0x05, 0x05, 0x00, 0x03, 0x07, 0x01, 0x01
        /*0010*/ 	.byte	0x02, 0x03, 0x00, 0x00, 0x02, 0x06, 0x01, 0x00, 0x04, 0x0b, 0x08, 0x00, 0x09, 0x00, 0x00, 0x00
        /*0020*/ 	.byte	0x00, 0x00, 0x00, 0x00


//--------------------- .nv.info.LSMOutputKernel  --------------------------
	.section	.nv.info.LSMOutputKernel,"",@"SHT_CUDA_INFO"
	.sectionflags	@""
	.align	4


	//----- nvinfo : EIATTR_CUDA_API_VERSION
	.align		4
        /*0000*/ 	.byte	0x04, 0x37
        /*0002*/ 	.short	(.L_7 - .L_6)
.L_6:
        /*0004*/ 	.word	0x00000082


	//----- nvinfo : EIATTR_KPARAM_INFO
	.align		4
.L_7:
        /*0008*/ 	.byte	0x04, 0x17
        /*000a*/ 	.short	(.L_9 - .L_8)
.L_8:
        /*000c*/ 	.word	0x00000000
        /*0010*/ 	.short	0x0004
        /*0012*/ 	.short	0x001c
        /*0014*/ 	.byte	0x00, 0xf0, 0x11, 0x00


	//----- nvinfo : EIATTR_KPARAM_INFO
	.align		4
.L_9:
        /*0018*/ 	.byte	0x04, 0x17
        /*001a*/ 	.short	(.L_11 - .L_10)
.L_10:
        /*001c*/ 	.word	0x00000000
        /*0020*/ 	.short	0x0003
        /*0022*/ 	.short	0x0018
        /*0024*/ 	.byte	0x00, 0xf0, 0x11, 0x00


	//----- nvinfo : EIATTR_KPARAM_INFO
	.align		4
.L_11:
        /*0028*/ 	.byte	0x04, 0x17
        /*002a*/ 	.short	(.L_13 - .L_12)
.L_12:
        /*002c*/ 	.word	0x00000000
        /*0030*/ 	.short	0x0002
        /*0032*/ 	.short	0x0010
        /*0034*/ 	.byte	0x00, 0xf5, 0x21, 0x00


	//----- nvinfo : EIATTR_KPARAM_INFO
	.align		4
.L_13:
        /*0038*/ 	.byte	0x04, 0x17
        /*003a*/ 	.short	(.L_15 - .L_14)
.L_14:
        /*003c*/ 	.word	0x00000000
        /*0040*/ 	.short	0x0001
        /*0042*/ 	.short	0x0008
        /*0044*/ 	.byte	0x00, 0xf5, 0x21, 0x00


	//----- nvinfo : EIATTR_KPARAM_INFO
	.align		4
.L_15:
        /*0048*/ 	.byte	0x04, 0x17
        /*004a*/ 	.short	(.L_17 - .L_16)
.L_16:
        /*004c*/ 	.word	0x00000000
        /*0050*/ 	.short	0x0000
        /*0052*/ 	.short	0x0000
        /*0054*/ 	.byte	0x00, 0xf5, 0x21, 0x00


	//----- nvinfo : EIATTR_SPARSE_MMA_MASK
	.align		4
.L_17:
        /*0058*/ 	.byte	0x03, 0x50
        /*005a*/ 	.short	0x0000


	//----- nvinfo : EIATTR_MAXREG_COUNT
	.align		4
        /*005c*/ 	.byte	0x03, 0x1b
        /*005e*/ 	.short	0x00ff


	//----- nvinfo : EIATTR_MERCURY_ISA_VERSION
	.align		4
        /*0060*/ 	.byte	0x03, 0x5f
        /*0062*/ 	.short	0x0101


	//----- nvinfo : EIATTR_VRC_CTA_INIT_COUNT
	.align		4
        /*0064*/ 	.byte	0x02, 0x4a
	.zero		1
	.zero		1


	//----- nvinfo : EIATTR_EXIT_INSTR_OFFSETS
	.align		4
        /*0068*/ 	.byte	0x04, 0x1c
        /*006a*/ 	.short	(.L_19 - .L_18)


	//   ....[0]....
.L_18:
        /*006c*/ 	.word	0x000000a0


	//   ....[1]....
        /*0070*/ 	.word	0x00000160


	//----- nvinfo : EIATTR_CBANK_PARAM_SIZE
	.align		4
.L_19:
        /*0074*/ 	.byte	0x03, 0x19
        /*0076*/ 	.short	0x0020


	//----- nvinfo : EIATTR_PARAM_CBANK
	.align		4
        /*0078*/ 	.byte	0x04, 0x0a
        /*007a*/ 	.short	(.L_21 - .L_20)
	.align		4
.L_20:
        /*007c*/ 	.word	index@(.nv.constant0.LSMOutputKernel)
        /*0080*/ 	.short	0x0380
        /*0082*/ 	.short	0x0020


	//----- nvinfo : EIATTR_SW_WAR
	.align		4
.L_21:
        /*0084*/ 	.byte	0x04, 0x36
        /*0086*/ 	.short	(.L_23 - .L_22)
.L_22:
        /*0088*/ 	.word	0x00000008
.L_23:


//--------------------- .nv.callgraph             --------------------------
	.section	.nv.callgraph,"",@"SHT_CUDA_CALLGRAPH"
	.align	4
	.sectionentsize	8
	.align		4
        /*0000*/ 	.word	0x00000000
	.align		4
        /*0004*/ 	.word	0xffffffff
	.align		4
        /*0008*/ 	.word	0x00000000
	.align		4
        /*000c*/ 	.word	0xfffffffe
	.align		4
        /*0010*/ 	.word	0x00000000
	.align		4
        /*0014*/ 	.word	0xfffffffd
	.align		4
        /*0018*/ 	.word	0x00000000
	.align		4
        /*001c*/ 	.word	0xfffffffc


//--------------------- .text.LSMOutputKernel     --------------------------
	.section	.text.LSMOutputKernel,"ax",@progbits
	.align	128
        .global         LSMOutputKernel
        .type           LSMOutputKernel,@function
        .size           LSMOutputKernel,(.L_x_1 - LSMOutputKernel)
        .other          LSMOutputKernel,@"STO_CUDA_ENTRY STV_DEFAULT"
LSMOutputKernel:
.text.LSMOutputKernel:
[----:B------:R-:W-:Y:S01]  /*0000*/  LDC R1, c[0x0][0x37c] ;  /* 0x0000df00ff017b82 */ /* 0x000fe20000000800 */
[----:B------:R-:W0:Y:S01]  /*0010*/  S2R R3, SR_CTAID.X ;  /* 0x0000000000037919 */ /* 0x000e220000002500 */
[----:B------:R-:W1:Y:S06]  /*0020*/  LDCU UR4, c[0x0][0x360] ;  /* 0x00006c00ff0477ac */ /* 0x000e6c0008000800 */
[----:B------:R-:W0:Y:S01]  /*0030*/  S2UR UR5, SR_CTAID.Y ;  /* 0x00000000000579c3 */ /* 0x000e220000002600 */
[----:B------:R-:W1:Y:S01]  /*0040*/  S2R R9, SR_TID.X ;  /* 0x0000000000097919 */ /* 0x000e620000002100 */
[----:B------:R-:W2:Y:S06]  /*0050*/  LDCU UR6, c[0x0][0x39c] ;  /* 0x00007380ff0677ac */ /* 0x000eac0008000800 */
[----:B------:R-:W0:Y:S02]  /*0060*/  LDC R0, c[0x0][0x370] ;  /* 0x0000dc00ff007b82 */ /* 0x000e240000000800 */
[----:B0-----:R-:W-:-:S04]  /*0070*/  IMAD R0, R0, UR5, R3 ;  /* 0x0000000500007c24 */ /* 0x001fc8000f8e0203 */
[----:B-1----:R-:W-:-:S05]  /*0080*/  IMAD R9, R0, UR4, R9 ;  /* 0x0000000400097c24 */ /* 0x002fca000f8e0209 */
[----:B--2---:R-:W-:-:S13]  /*0090*/  ISETP.GE.AND P0, PT, R9, UR6, PT ;  /* 0x0000000609007c0c */ /* 0x004fda000bf06270 */
[----:B------:R-:W-:Y:S05]  /*00a0*/  @P0 EXIT ;  /* 0x000000000000094d */ /* 0x000fea0003800000 */
[----:B------:R-:W0:Y:S01]  /*00b0*/  LDC.64 R2, c[0x0][0x380] ;  /* 0x0000e000ff027b82 */ /* 0x000e220000000a00 */
[----:B------:R-:W1:Y:S07]  /*00c0*/  LDCU.64 UR4, c[0x0][0x358] ;  /* 0x00006b00ff0477ac */ /* 0x000e6e0008000a00 */
[----:B------:R-:W2:Y:S08]  /*00d0*/  LDC.64 R4, c[0x0][0x388] ;  /* 0x0000e200ff047b82 */ /* 0x000eb00000000a00 */
[----:B------:R-:W3:Y:S01]  /*00e0*/  LDC.64 R6, c[0x0][0x390] ;  /* 0x0000e400ff067b82 */ /* 0x000ee20000000a00 */
[----:B0-----:R-:W-:-:S06]  /*00f0*/  IMAD.WIDE R2, R9, 0x4, R2 ;  /* 0x0000000409027825 */ /* 0x001fcc00078e0202 */
[----:B-1----:R-:W4:Y:S01]  /*0100*/  LDG.E R2, desc[UR4][R2.64] ;  /* 0x0000000402027981 */ /* 0x002f22000c1e1900 */
[----:B--2---:R-:W-:-:S06]  /*0110*/  IMAD.WIDE R4, R9, 0x4, R4 ;  /* 0x0000000409047825 */ /* 0x004fcc00078e0204 */
[----:B------:R-:W4:Y:S01]  /*0120*/  LDG.E R5, desc[UR4][R4.64] ;  /* 0x0000000404057981 */ /* 0x000f22000c1e1900 */
[----:B---3--:R-:W-:Y:S01]  /*0130*/  IMAD.WIDE R6, R9, 0x4, R6 ;  /* 0x0000000409067825 */ /* 0x008fe200078e0206 */
[----:B----4-:R-:W-:-:S05]  /*0140*/  FMNMX R9, R2, R5, !PT ;  /* 0x0000000502097209 */ /* 0x010fca0007800000 */
[----:B------:R-:W-:Y:S01]  /*0150*/  STG.E desc[UR4][R6.64], R9 ;  /* 0x0000000906007986 */ /* 0x000fe2000c101904 */
[----:B------:R-:W-:Y:S05]  /*0160*/  EXIT ;  /* 0x000000000000794d */ /* 0x000fea0003800000 */
.L_x_0:
[----:B------:R-:W-:-:S00]  /*0170*/  BRA `(.L_x_0) ;  /* 0xfffffffc00fc7947 */ /* 0x000fc0000383ffff */
[----:B------:R-:W-:-:S00]  /*0180*/  NOP ;  /* 0x0000000000007918 */ /* 0x000fc00000000000 */
[----:B------:R-:W-:-:S00]  /*0190*/  NOP ;  /* 0x0000000000007918 */ /* 0x000fc00000000000 */
[----:B------:R-:W-:-:S00]  /*01a0*/  NOP ;  /* 0x0000000000007918 */ /* 0x000fc00000000000 */
[----:B------:R-:W-:-:S00]  /*01b0*/  NOP ;  /* 0x0000000000007918 */ /* 0x000fc00000000000 */
[----:B------:R-:W-:-:S00]  /*01c0*/  NOP ;  /* 0x0000000000007918 */ /* 0x000fc00000000000 */
[----:B------:R-:W-:-:S00]  /*01d0*/  NOP ;  /* 0x0000000000007918 */ /* 0x000fc00000000000 */
[----:B------:R-:W-:-:S00]  /*01e0*/  NOP ;  /* 0x0000000000007918 */ /* 0x000fc00000000000 */
[----:B------:R-:W-:-:S00]  /*01f0*/  NOP ;  /* 0x0000000000007918 */ /* 0x000fc00000000000 */
.L_x_1:


//--------------------- .nv.shared.reserved.0     --------------------------
	.section	.nv.shared.reserved.0,"aw",@nobits
	.weak		__nv_reservedSMEM_offset_0_alias
	.size		__nv_reservedSMEM_offset_0_alias, 0, 64
	.other		__nv_reservedSMEM_offset_0_alias,@"STO_CUDA_RESERVED_SHARED STV_DEFAULT"
__nv_reservedSMEM_offset_0_alias:
	.zero		0
	.zero		64


//--------------------- .nv.constant0.LSMOutputKernel --------------------------
	.section	.nv.constant0.LSMOutputKernel,"a",@progbits
	.sectionflags	@""
	.align	4
.nv.constant0.LSMOutputKernel:
	.zero		928


//--------------------- SYMBOLS --------------------------

	.type		.nv.reservedSmem.offset0,@object
	.size		.nv.reservedSmem.offset0,0x4
